//
// Generated by NVIDIA NVVM Compiler
//
// Compiler Build ID: CL-36424714
// Cuda compilation tools, release 13.0, V13.0.88
// Based on NVVM 20.0.0
//

.version 9.0
.target sm_100
.address_size 64

	// .globl	_Z26filtro_mediana_kernel_v1_1PhS_iiif
.extern .shared .align 16 .b8 sharedMem[];

.visible .entry _Z26filtro_mediana_kernel_v1_1PhS_iiif(
	.param .u64 .ptr .align 1 _Z26filtro_mediana_kernel_v1_1PhS_iiif_param_0,
	.param .u64 .ptr .align 1 _Z26filtro_mediana_kernel_v1_1PhS_iiif_param_1,
	.param .u32 _Z26filtro_mediana_kernel_v1_1PhS_iiif_param_2,
	.param .u32 _Z26filtro_mediana_kernel_v1_1PhS_iiif_param_3,
	.param .u32 _Z26filtro_mediana_kernel_v1_1PhS_iiif_param_4,
	.param .f32 _Z26filtro_mediana_kernel_v1_1PhS_iiif_param_5
)
{
	.reg .pred 	%p<111>;
	.reg .b16 	%rs<72>;
	.reg .b32 	%r<130>;
	.reg .b32 	%f<4>;
	.reg .b64 	%rd<22>;

	ld.param.u64 	%rd7, [_Z26filtro_mediana_kernel_v1_1PhS_iiif_param_0];
	ld.param.u32 	%r67, [_Z26filtro_mediana_kernel_v1_1PhS_iiif_param_2];
	ld.param.u32 	%r70, [_Z26filtro_mediana_kernel_v1_1PhS_iiif_param_3];
	ld.param.u32 	%r69, [_Z26filtro_mediana_kernel_v1_1PhS_iiif_param_4];
	cvta.to.global.u64 	%rd1, %rd7;
	mov.u32 	%r71, %ctaid.x;
	mov.u32 	%r1, %ntid.x;
	mul.lo.s32 	%r2, %r71, %r1;
	mov.u32 	%r3, %tid.x;
	add.s32 	%r4, %r2, %r3;
	mov.u32 	%r72, %ctaid.y;
	mov.u32 	%r5, %ntid.y;
	mul.lo.s32 	%r6, %r72, %r5;
	mov.u32 	%r7, %tid.y;
	add.s32 	%r73, %r6, %r7;
	setp.ge.s32 	%p3, %r4, %r67;
	setp.ge.s32 	%p4, %r73, %r70;
	or.pred  	%p5, %p3, %p4;
	@%p5 bra 	$L__BB0_78;
	shr.u32 	%r75, %r69, 31;
	add.s32 	%r76, %r69, %r75;
	shr.s32 	%r9, %r76, 1;
	neg.s32 	%r116, %r9;
	mad.lo.s32 	%r77, %r7, %r1, %r3;
	mad.lo.s32 	%r10, %r67, %r73, %r4;
	cvt.s64.s32 	%rd8, %r10;
	add.s64 	%rd2, %rd1, %rd8;
	ld.global.u8 	%rs40, [%rd2];
	mov.u32 	%r78, sharedMem;
	add.s32 	%r79, %r78, %r77;
	st.shared.u8 	[%r79], %rs40;
	bar.sync 	0;
	mul.lo.s32 	%r80, %r1, %r5;
	mul.lo.s32 	%r81, %r69, %r77;
	mad.lo.s32 	%r11, %r81, %r69, %r80;
	add.s32 	%r12, %r78, %r11;
	setp.lt.s32 	%p6, %r69, -1;
	mov.b32 	%r120, 0;
	@%p6 bra 	$L__BB0_29;
	add.s32 	%r14, %r2, %r1;
	add.s32 	%r15, %r6, %r5;
	abs.s32 	%r16, %r9;
	add.s32 	%r17, %r9, %r16;
	sub.s32 	%r18, %r4, %r9;
	sub.s32 	%r19, 1, %r9;
	add.s32 	%r20, %r19, %r4;
	setp.ge.s32 	%p7, %r20, %r2;
	setp.lt.u32 	%p8, %r20, %r14;
	and.pred  	%p1, %p7, %p8;
	add.s32 	%r21, %r20, 1;
	setp.ge.s32 	%p9, %r21, %r2;
	setp.lt.u32 	%p10, %r21, %r14;
	and.pred  	%p2, %p9, %p10;
	mov.b32 	%r117, 0;
	cvt.s64.s32 	%rd11, %r4;
	mov.u32 	%r120, %r117;
$L__BB0_3:
	neg.s32 	%r118, %r9;
	and.b32  	%r84, %r17, 3;
	setp.eq.s32 	%p11, %r84, 3;
	add.s32 	%r25, %r116, %r73;
	mul.lo.s32 	%r26, %r25, %r67;
	add.s32 	%r85, %r116, %r7;
	mad.lo.s32 	%r27, %r85, %r1, %r3;
	@%p11 bra 	$L__BB0_25;
	setp.lt.s32 	%p12, %r25, %r70;
	setp.lt.s32 	%p13, %r18, %r67;
	or.b32  	%r86, %r18, %r25;
	setp.gt.s32 	%p14, %r86, -1;
	and.pred  	%p15, %p13, %p12;
	and.pred  	%p16, %p15, %p14;
	sub.s32 	%r87, %r27, %r9;
	mov.u32 	%r88, sharedMem;
	add.s32 	%r28, %r88, %r87;
	add.s32 	%r29, %r12, %r117;
	@%p16 bra 	$L__BB0_6;
	mov.b16 	%rs41, 0;
	st.shared.u8 	[%r29], %rs41;
	bra.uni 	$L__BB0_10;
$L__BB0_6:
	setp.lt.u32 	%p17, %r25, %r15;
	setp.ge.s32 	%p18, %r25, %r6;
	setp.ge.s32 	%p19, %r18, %r2;
	setp.lt.u32 	%p20, %r18, %r14;
	and.pred  	%p21, %p19, %p18;
	and.pred  	%p22, %p21, %p20;
	and.pred  	%p23, %p22, %p17;
	@%p23 bra 	$L__BB0_8;
	add.s32 	%r89, %r18, %r26;
	cvt.s64.s32 	%rd9, %r89;
	add.s64 	%rd10, %rd1, %rd9;
	ld.global.u8 	%rs59, [%rd10];
	bra.uni 	$L__BB0_9;
$L__BB0_8:
	ld.shared.u8 	%rs59, [%r28];
$L__BB0_9:
	st.shared.u8 	[%r29], %rs59;
$L__BB0_10:
	and.b32  	%r90, %r17, 3;
	setp.eq.s32 	%p24, %r90, 0;
	add.s32 	%r120, %r117, 1;
	mov.u32 	%r118, %r19;
	@%p24 bra 	$L__BB0_25;
	setp.lt.s32 	%p25, %r25, %r70;
	setp.lt.s32 	%p26, %r20, %r67;
	or.b32  	%r91, %r20, %r25;
	setp.gt.s32 	%p27, %r91, -1;
	and.pred  	%p28, %p26, %p25;
	and.pred  	%p29, %p28, %p27;
	neg.s32 	%r92, %r9;
	cvt.s64.s32 	%rd12, %r92;
	cvt.s64.s32 	%rd13, %r26;
	add.s64 	%rd14, %rd12, %rd11;
	add.s64 	%rd15, %rd14, %rd13;
	add.s64 	%rd3, %rd1, %rd15;
	@%p29 bra 	$L__BB0_13;
	mov.b16 	%rs42, 0;
	st.shared.u8 	[%r29+1], %rs42;
	bra.uni 	$L__BB0_17;
$L__BB0_13:
	setp.lt.u32 	%p30, %r25, %r15;
	setp.ge.s32 	%p31, %r25, %r6;
	and.pred  	%p32, %p1, %p31;
	and.pred  	%p33, %p32, %p30;
	@%p33 bra 	$L__BB0_15;
	ld.global.u8 	%rs60, [%rd3+1];
	bra.uni 	$L__BB0_16;
$L__BB0_15:
	ld.shared.u8 	%rs60, [%r28+1];
$L__BB0_16:
	st.shared.u8 	[%r29+1], %rs60;
$L__BB0_17:
	sub.s32 	%r118, 2, %r9;
	and.b32  	%r93, %r17, 3;
	setp.eq.s32 	%p34, %r93, 1;
	add.s32 	%r120, %r117, 2;
	@%p34 bra 	$L__BB0_25;
	setp.lt.s32 	%p36, %r21, %r67;
	or.b32  	%r94, %r21, %r25;
	setp.gt.s32 	%p37, %r94, -1;
	and.pred  	%p38, %p36, %p25;
	and.pred  	%p39, %p38, %p37;
	@%p39 bra 	$L__BB0_20;
	mov.b16 	%rs43, 0;
	st.shared.u8 	[%r29+2], %rs43;
	bra.uni 	$L__BB0_24;
$L__BB0_20:
	setp.lt.u32 	%p40, %r25, %r15;
	setp.ge.s32 	%p41, %r25, %r6;
	and.pred  	%p42, %p2, %p41;
	and.pred  	%p43, %p42, %p40;
	@%p43 bra 	$L__BB0_22;
	ld.global.u8 	%rs61, [%rd3+2];
	bra.uni 	$L__BB0_23;
$L__BB0_22:
	ld.shared.u8 	%rs61, [%r28+2];
$L__BB0_23:
	st.shared.u8 	[%r29+2], %rs61;
$L__BB0_24:
	sub.s32 	%r118, 3, %r9;
	add.s32 	%r120, %r117, 3;
$L__BB0_25:
	setp.lt.u32 	%p44, %r17, 3;
	@%p44 bra 	$L__BB0_76;
$L__BB0_26:
	setp.ge.s32 	%p45, %r25, %r70;
	add.s32 	%r44, %r118, %r4;
	or.b32  	%r95, %r44, %r25;
	setp.lt.s32 	%p46, %r95, 0;
	setp.ge.s32 	%p47, %r44, %r67;
	or.pred  	%p48, %p47, %p45;
	add.s32 	%r96, %r116, %r7;
	mad.lo.s32 	%r97, %r96, %r1, %r3;
	add.s32 	%r98, %r97, %r118;
	mov.u32 	%r99, sharedMem;
	add.s32 	%r45, %r99, %r98;
	add.s32 	%r100, %r44, %r26;
	cvt.s64.s32 	%rd16, %r100;
	add.s64 	%rd4, %rd1, %rd16;
	add.s32 	%r46, %r12, %r120;
	or.pred  	%p49, %p48, %p46;
	@%p49 bra 	$L__BB0_56;
	setp.ge.u32 	%p50, %r25, %r15;
	setp.lt.s32 	%p51, %r25, %r6;
	setp.lt.s32 	%p52, %r44, %r2;
	setp.ge.u32 	%p53, %r44, %r14;
	or.pred  	%p54, %p52, %p51;
	or.pred  	%p55, %p54, %p53;
	or.pred  	%p56, %p55, %p50;
	@%p56 bra 	$L__BB0_55;
	ld.shared.u8 	%rs10, [%r45];
	st.shared.u8 	[%r46], %rs10;
	bra.uni 	$L__BB0_57;
$L__BB0_29:
	add.s32 	%r39, %r120, -1;
	setp.lt.s32 	%p95, %r120, 2;
	@%p95 bra 	$L__BB0_53;
	add.s32 	%r40, %r120, -2;
	mov.u32 	%r106, sharedMem;
	add.s32 	%r107, %r11, %r106;
	add.s32 	%r41, %r107, 2;
	mov.b32 	%r126, 0;
	mov.u32 	%r125, %r39;
$L__BB0_31:
	sub.s32 	%r108, %r126, %r120;
	setp.gt.s32 	%p96, %r108, -2;
	@%p96 bra 	$L__BB0_52;
	and.b32  	%r56, %r125, 3;
	sub.s32 	%r110, %r40, %r126;
	setp.lt.u32 	%p97, %r110, 3;
	mov.b32 	%r129, 0;
	@%p97 bra 	$L__BB0_43;
	and.b32  	%r129, %r125, -4;
	ld.shared.u8 	%rs65, [%r12];
	neg.s32 	%r128, %r129;
	mov.u32 	%r127, %r41;
$L__BB0_34:
	ld.shared.u8 	%rs66, [%r127+-1];
	setp.le.u16 	%p98, %rs65, %rs66;
	@%p98 bra 	$L__BB0_36;
	st.shared.u8 	[%r127+-2], %rs66;
	st.shared.u8 	[%r127+-1], %rs65;
	mov.u16 	%rs66, %rs65;
$L__BB0_36:
	ld.shared.u8 	%rs67, [%r127];
	setp.le.u16 	%p99, %rs66, %rs67;
	@%p99 bra 	$L__BB0_38;
	st.shared.u8 	[%r127+-1], %rs67;
	st.shared.u8 	[%r127], %rs66;
	mov.u16 	%rs67, %rs66;
$L__BB0_38:
	ld.shared.u8 	%rs68, [%r127+1];
	setp.le.u16 	%p100, %rs67, %rs68;
	@%p100 bra 	$L__BB0_40;
	st.shared.u8 	[%r127], %rs68;
	st.shared.u8 	[%r127+1], %rs67;
	mov.u16 	%rs68, %rs67;
$L__BB0_40:
	ld.shared.u8 	%rs65, [%r127+2];
	setp.le.u16 	%p101, %rs68, %rs65;
	@%p101 bra 	$L__BB0_42;
	st.shared.u8 	[%r127+1], %rs65;
	st.shared.u8 	[%r127+2], %rs68;
	mov.u16 	%rs65, %rs68;
$L__BB0_42:
	add.s32 	%r128, %r128, 4;
	add.s32 	%r127, %r127, 4;
	setp.ne.s32 	%p102, %r128, 0;
	@%p102 bra 	$L__BB0_34;
$L__BB0_43:
	setp.eq.s32 	%p103, %r56, 0;
	@%p103 bra 	$L__BB0_52;
	add.s32 	%r64, %r12, %r129;
	ld.shared.u8 	%rs32, [%r64];
	ld.shared.u8 	%rs70, [%r64+1];
	setp.le.u16 	%p104, %rs32, %rs70;
	@%p104 bra 	$L__BB0_46;
	st.shared.u8 	[%r64], %rs70;
	st.shared.u8 	[%r64+1], %rs32;
	mov.u16 	%rs70, %rs32;
$L__BB0_46:
	setp.eq.s32 	%p105, %r56, 1;
	@%p105 bra 	$L__BB0_52;
	ld.shared.u8 	%rs71, [%r64+2];
	setp.le.u16 	%p106, %rs70, %rs71;
	@%p106 bra 	$L__BB0_49;
	st.shared.u8 	[%r64+1], %rs71;
	st.shared.u8 	[%r64+2], %rs70;
	mov.u16 	%rs71, %rs70;
$L__BB0_49:
	setp.eq.s32 	%p107, %r56, 2;
	@%p107 bra 	$L__BB0_52;
	ld.shared.u8 	%rs37, [%r64+3];
	setp.le.u16 	%p108, %rs71, %rs37;
	@%p108 bra 	$L__BB0_52;
	st.shared.u8 	[%r64+2], %rs37;
	st.shared.u8 	[%r64+3], %rs71;
$L__BB0_52:
	add.s32 	%r126, %r126, 1;
	add.s32 	%r125, %r125, -1;
	setp.ne.s32 	%p109, %r126, %r39;
	@%p109 bra 	$L__BB0_31;
$L__BB0_53:
	ld.param.f32 	%f3, [_Z26filtro_mediana_kernel_v1_1PhS_iiif_param_5];
	ld.param.u64 	%rd21, [_Z26filtro_mediana_kernel_v1_1PhS_iiif_param_1];
	cvta.to.global.u64 	%rd5, %rd21;
	shr.u32 	%r111, %r120, 31;
	add.s32 	%r112, %r120, %r111;
	shr.s32 	%r113, %r112, 1;
	add.s32 	%r114, %r12, %r113;
	ld.shared.u8 	%rs38, [%r114];
	ld.global.u8 	%rs39, [%rd2];
	min.u16 	%rs54, %rs39, %rs38;
	max.u16 	%rs55, %rs39, %rs38;
	sub.s16 	%rs56, %rs55, %rs54;
	cvt.u32.u16 	%r115, %rs56;
	cvt.rn.f32.u32 	%f2, %r115;
	setp.geu.f32 	%p110, %f3, %f2;
	@%p110 bra 	$L__BB0_77;
	cvt.s64.s32 	%rd19, %r10;
	add.s64 	%rd20, %rd5, %rd19;
	st.global.u8 	[%rd20], %rs38;
	bra.uni 	$L__BB0_78;
$L__BB0_55:
	ld.global.u8 	%rs11, [%rd4];
	st.shared.u8 	[%r46], %rs11;
	bra.uni 	$L__BB0_57;
$L__BB0_56:
	mov.b16 	%rs44, 0;
	st.shared.u8 	[%r46], %rs44;
$L__BB0_57:
	setp.lt.s32 	%p57, %r25, %r70;
	add.s32 	%r47, %r44, 1;
	or.b32  	%r101, %r47, %r25;
	setp.gt.s32 	%p58, %r101, -1;
	setp.lt.s32 	%p59, %r47, %r67;
	and.pred  	%p60, %p59, %p57;
	and.pred  	%p61, %p60, %p58;
	@%p61 bra 	$L__BB0_59;
	mov.b16 	%rs45, 0;
	st.shared.u8 	[%r46+1], %rs45;
	bra.uni 	$L__BB0_63;
$L__BB0_59:
	setp.lt.u32 	%p62, %r25, %r15;
	setp.ge.s32 	%p63, %r25, %r6;
	setp.ge.s32 	%p64, %r47, %r2;
	setp.lt.u32 	%p65, %r47, %r14;
	and.pred  	%p66, %p64, %p63;
	and.pred  	%p67, %p66, %p65;
	and.pred  	%p68, %p67, %p62;
	@%p68 bra 	$L__BB0_61;
	ld.global.u8 	%rs62, [%rd4+1];
	bra.uni 	$L__BB0_62;
$L__BB0_61:
	ld.shared.u8 	%rs62, [%r45+1];
$L__BB0_62:
	st.shared.u8 	[%r46+1], %rs62;
$L__BB0_63:
	setp.lt.s32 	%p69, %r25, %r70;
	add.s32 	%r48, %r44, 2;
	or.b32  	%r102, %r48, %r25;
	setp.gt.s32 	%p70, %r102, -1;
	setp.lt.s32 	%p71, %r48, %r67;
	and.pred  	%p72, %p71, %p69;
	and.pred  	%p73, %p72, %p70;
	@%p73 bra 	$L__BB0_65;
	mov.b16 	%rs46, 0;
	st.shared.u8 	[%r46+2], %rs46;
	bra.uni 	$L__BB0_69;
$L__BB0_65:
	setp.lt.u32 	%p74, %r25, %r15;
	setp.ge.s32 	%p75, %r25, %r6;
	setp.ge.s32 	%p76, %r48, %r2;
	setp.lt.u32 	%p77, %r48, %r14;
	and.pred  	%p78, %p76, %p75;
	and.pred  	%p79, %p78, %p77;
	and.pred  	%p80, %p79, %p74;
	@%p80 bra 	$L__BB0_67;
	ld.global.u8 	%rs63, [%rd4+2];
	bra.uni 	$L__BB0_68;
$L__BB0_67:
	ld.shared.u8 	%rs63, [%r45+2];
$L__BB0_68:
	st.shared.u8 	[%r46+2], %rs63;
$L__BB0_69:
	setp.lt.s32 	%p81, %r25, %r70;
	add.s32 	%r49, %r44, 3;
	or.b32  	%r103, %r49, %r25;
	setp.gt.s32 	%p82, %r103, -1;
	setp.lt.s32 	%p83, %r49, %r67;
	and.pred  	%p84, %p83, %p81;
	and.pred  	%p85, %p84, %p82;
	@%p85 bra 	$L__BB0_71;
	mov.b16 	%rs47, 0;
	st.shared.u8 	[%r46+3], %rs47;
	bra.uni 	$L__BB0_75;
$L__BB0_71:
	setp.lt.u32 	%p86, %r25, %r15;
	setp.ge.s32 	%p87, %r25, %r6;
	setp.ge.s32 	%p88, %r49, %r2;
	setp.lt.u32 	%p89, %r49, %r14;
	and.pred  	%p90, %p88, %p87;
	and.pred  	%p91, %p90, %p89;
	and.pred  	%p92, %p91, %p86;
	@%p92 bra 	$L__BB0_73;
	ld.global.u8 	%rs64, [%rd4+3];
	bra.uni 	$L__BB0_74;
$L__BB0_73:
	ld.shared.u8 	%rs64, [%r45+3];
$L__BB0_74:
	st.shared.u8 	[%r46+3], %rs64;
$L__BB0_75:
	add.s32 	%r120, %r120, 4;
	add.s32 	%r51, %r118, 4;
	add.s32 	%r104, %r118, 3;
	setp.ne.s32 	%p93, %r104, %r16;
	mov.u32 	%r118, %r51;
	@%p93 bra 	$L__BB0_26;
$L__BB0_76:
	add.s32 	%r53, %r116, 1;
	setp.eq.s32 	%p94, %r116, %r16;
	mov.u32 	%r116, %r53;
	mov.u32 	%r117, %r120;
	@%p94 bra 	$L__BB0_29;
	bra.uni 	$L__BB0_3;
$L__BB0_77:
	cvt.s64.s32 	%rd17, %r10;
	add.s64 	%rd18, %rd5, %rd17;
	st.global.u8 	[%rd18], %rs39;
$L__BB0_78:
	ret;

}


// ===== COMPILED SASS (sm_100) =====

	.target	sm_100

	.elftype	@"ET_EXEC"


//--------------------- .note.nv.tkinfo           --------------------------
	.section	.note.nv.tkinfo,"",@"SHT_NOTE"
	.sectionflags	@"SHF_NOTE_NV_TKINFO"
	.tkinfo
        /*0018*/ 	.word	0x00000002
        /*0030*/ 	.string	""
        /*0030*/ 	.string	"ptxas"
        /*0030*/ 	.string	"Cuda compilation tools, release 13.0, V13.0.88"
        /*0030*/ 	.string	"Build cuda_13.0.r13.0/compiler.36424714_0"
        /*0030*/ 	.string	"-arch sm_100 -m 64 "



//--------------------- .note.nv.cuinfo           --------------------------
	.section	.note.nv.cuinfo,"",@"SHT_NOTE"
	.sectionflags	@"SHF_NOTE_NV_CUINFO"
        /*0018*/ 	.short	0x0002
        /*001a*/ 	.short	0x0064
        /*001c*/ 	.short	0x0082
	.zero		2


//--------------------- .nv.info                  --------------------------
	.section	.nv.info,"",@"SHT_CUDA_INFO"
	.align	4


	//----- nvinfo : EIATTR_REGCOUNT
	.align		4
        /*0000*/ 	.byte	0x04, 0x2f
        /*0002*/ 	.short	(.L_1 - .L_0)
	.align		4
.L_0:
        /*0004*/ 	.word	index@(_Z26filtro_mediana_kernel_v1_1PhS_iiif)
        /*0008*/ 	.word	0x0000001b


	//----- nvinfo : EIATTR_FRAME_SIZE
	.align		4
.L_1:
        /*000c*/ 	.byte	0x04, 0x11
        /*000e*/ 	.short	(.L_3 - .L_2)
	.align		4
.L_2:
        /*0010*/ 	.word	index@(_Z26filtro_mediana_kernel_v1_1PhS_iiif)
        /*0014*/ 	.word	0x00000000


	//----- nvinfo : EIATTR_MIN_STACK_SIZE
	.align		4
.L_3:
        /*0018*/ 	.byte	0x04, 0x12
        /*001a*/ 	.short	(.L_5 - .L_4)
	.align		4
.L_4:
        /*001c*/ 	.word	index@(_Z26filtro_mediana_kernel_v1_1PhS_iiif)
        /*0020*/ 	.word	0x00000000
.L_5:


//--------------------- .nv.compat                --------------------------
	.section	.nv.compat,"",@"SHT_CUDA_COMPAT_INFO"
	.align	4
        /*0000*/ 	.byte	0x02, 0x09, 0x00, 0x00, 0x02, 0x02, 0x01, 0x00, 0x02, 0x05, 0x05, 0x00, 0x03, 0x07, 0x01, 0x01
        /*0010*/ 	.byte	0x02, 0x03, 0x00, 0x00, 0x02, 0x06, 0x01, 0x00, 0x04, 0x0b, 0x08, 0x00, 0x09, 0x00, 0x00, 0x00
        /*0020*/ 	.byte	0x00, 0x00, 0x00, 0x00


//--------------------- .nv.info._Z26filtro_mediana_kernel_v1_1PhS_iiif --------------------------
	.section	.nv.info._Z26filtro_mediana_kernel_v1_1PhS_iiif,"",@"SHT_CUDA_INFO"
	.sectionflags	@""
	.align	4


	//----- nvinfo : EIATTR_CUDA_API_VERSION
	.align		4
        /*0000*/ 	.byte	0x04, 0x37
        /*0002*/ 	.short	(.L_7 - .L_6)
.L_6:
        /*0004*/ 	.word	0x00000082


	//----- nvinfo : EIATTR_KPARAM_INFO
	.align		4
.L_7:
        /*0008*/ 	.byte	0x04, 0x17
        /*000a*/ 	.short	(.L_9 - .L_8)
.L_8:
        /*000c*/ 	.word	0x00000000
        /*0010*/ 	.short	0x0005
        /*0012*/ 	.short	0x001c
        /*0014*/ 	.byte	0x00, 0xf0, 0x11, 0x00


	//----- nvinfo : EIATTR_KPARAM_INFO
	.align		4
.L_9:
        /*0018*/ 	.byte	0x04, 0x17
        /*001a*/ 	.short	(.L_11 - .L_10)
.L_10:
        /*001c*/ 	.word	0x00000000
        /*0020*/ 	.short	0x0004
        /*0022*/ 	.short	0x0018
        /*0024*/ 	.byte	0x00, 0xf0, 0x11, 0x00


	//----- nvinfo : EIATTR_KPARAM_INFO
	.align		4
.L_11:
        /*0028*/ 	.byte	0x04, 0x17
        /*002a*/ 	.short	(.L_13 - .L_12)
.L_12:
        /*002c*/ 	.word	0x00000000
        /*0030*/ 	.short	0x0003
        /*0032*/ 	.short	0x0014
        /*0034*/ 	.byte	0x00, 0xf0, 0x11, 0x00


	//----- nvinfo : EIATTR_KPARAM_INFO
	.align		4
.L_13:
        /*0038*/ 	.byte	0x04, 0x17
        /*003a*/ 	.short	(.L_15 - .L_14)
.L_14:
        /*003c*/ 	.word	0x00000000
        /*0040*/ 	.short	0x0002
        /*0042*/ 	.short	0x0010
        /*0044*/ 	.byte	0x00, 0xf0, 0x11, 0x00


	//----- nvinfo : EIATTR_KPARAM_INFO
	.align		4
.L_15:
        /*0048*/ 	.byte	0x04, 0x17
        /*004a*/ 	.short	(.L_17 - .L_16)
.L_16:
        /*004c*/ 	.word	0x00000000
        /*0050*/ 	.short	0x0001
        /*0052*/ 	.short	0x0008
        /*0054*/ 	.byte	0x00, 0xf5, 0x21, 0x00


	//----- nvinfo : EIATTR_KPARAM_INFO
	.align		4
.L_17:
        /*0058*/ 	.byte	0x04, 0x17
        /*005a*/ 	.short	(.L_19 - .L_18)
.L_18:
        /*005c*/ 	.word	0x00000000
        /*0060*/ 	.short	0x0000
        /*0062*/ 	.short	0x0000
        /*0064*/ 	.byte	0x00, 0xf5, 0x21, 0x00


	//----- nvinfo : EIATTR_SPARSE_MMA_MASK
	.align		4
.L_19:
        /*0068*/ 	.byte	0x03, 0x50
        /*006a*/ 	.short	0x0000


	//----- nvinfo : EIATTR_MAXREG_COUNT
	.align		4
        /*006c*/ 	.byte	0x03, 0x1b
        /*006e*/ 	.short	0x00ff


	//----- nvinfo : EIATTR_NUM_BARRIERS
	.align		4
        /*0070*/ 	.byte	0x02, 0x4c
        /*0072*/ 	.byte	0x01
	.zero		1


	//----- nvinfo : EIATTR_MERCURY_ISA_VERSION
	.align		4
        /*0074*/ 	.byte	0x03, 0x5f
        /*0076*/ 	.short	0x0101


	//----- nvinfo : EIATTR_VRC_CTA_INIT_COUNT
	.align		4
        /*0078*/ 	.byte	0x02, 0x4a
	.zero		1
	.zero		1


	//----- nvinfo : EIATTR_EXIT_INSTR_OFFSETS
	.align		4
        /*007c*/ 	.byte	0x04, 0x1c
        /*007e*/ 	.short	(.L_21 - .L_20)


	//   ....[0]....
.L_20:
        /*0080*/ 	.word	0x000000e0


	//   ....[1]....
        /*0084*/ 	.word	0x000015a0


	//   ....[2]....
        /*0088*/ 	.word	0x000015f0


	//----- nvinfo : EIATTR_CRS_STACK_SIZE
	.align		4
.L_21:
        /*008c*/ 	.byte	0x04, 0x1e
        /*008e*/ 	.short	(.L_23 - .L_22)
.L_22:
        /*0090*/ 	.word	0x00000000


	//----- nvinfo : EIATTR_CBANK_PARAM_SIZE
	.align		4
.L_23:
        /*0094*/ 	.byte	0x03, 0x19
        /*0096*/ 	.short	0x0020


	//----- nvinfo : EIATTR_PARAM_CBANK
	.align		4
        /*0098*/ 	.byte	0x04, 0x0a
        /*009a*/ 	.short	(.L_25 - .L_24)
	.align		4
.L_24:
        /*009c*/ 	.word	index@(.nv.constant0._Z26filtro_mediana_kernel_v1_1PhS_iiif)
        /*00a0*/ 	.short	0x0380
        /*00a2*/ 	.short	0x0020


	//----- nvinfo : EIATTR_SW_WAR
	.align		4
.L_25:
        /*00a4*/ 	.byte	0x04, 0x36
        /*00a6*/ 	.short	(.L_27 - .L_26)
.L_26:
        /*00a8*/ 	.word	0x00000008
.L_27:


//--------------------- .nv.callgraph             --------------------------
	.section	.nv.callgraph,"",@"SHT_CUDA_CALLGRAPH"
	.align	4
	.sectionentsize	8
	.align		4
        /*0000*/ 	.word	0x00000000
	.align		4
        /*0004*/ 	.word	0xffffffff
	.align		4
        /*0008*/ 	.word	0x00000000
	.align		4
        /*000c*/ 	.word	0xfffffffe
	.align		4
        /*0010*/ 	.word	0x00000000
	.align		4
        /*0014*/ 	.word	0xfffffffd
	.align		4
        /*0018*/ 	.word	0x00000000
	.align		4
        /*001c*/ 	.word	0xfffffffc


//--------------------- .text._Z26filtro_mediana_kernel_v1_1PhS_iiif --------------------------
	.section	.text._Z26filtro_mediana_kernel_v1_1PhS_iiif,"ax",@progbits
	.align	128
        .global         _Z26filtro_mediana_kernel_v1_1PhS_iiif
        .type           _Z26filtro_mediana_kernel_v1_1PhS_iiif,@function
        .size           _Z26filtro_mediana_kernel_v1_1PhS_iiif,(.L_x_44 - _Z26filtro_mediana_kernel_v1_1PhS_iiif)
        .other          _Z26filtro_mediana_kernel_v1_1PhS_iiif,@"STO_CUDA_ENTRY STV_DEFAULT"
_Z26filtro_mediana_kernel_v1_1PhS_iiif:
.text._Z26filtro_mediana_kernel_v1_1PhS_iiif:
[----:B------:R-:W-:Y:S01]  /*0000*/  LDC R1, c[0x0][0x37c] ;  /* 0x0000df00ff017b82 */ /* 0x000fe20000000800 */
[----:B------:R-:W0:Y:S07]  /*0010*/  S2R R6, SR_TID.Y ;  /* 0x0000000000067919 */ /* 0x000e2e0000002200 */
[----:B------:R-:W1:Y:S01]  /*0020*/  S2UR UR7, SR_CTAID.Y ;  /* 0x00000000000779c3 */ /* 0x000e620000002600 */
[----:B------:R-:W2:Y:S01]  /*0030*/  LDCU UR14, c[0x0][0x360] ;  /* 0x00006c00ff0e77ac */ /* 0x000ea20008000800 */
[----:B------:R-:W3:Y:S01]  /*0040*/  S2R R7, SR_TID.X ;  /* 0x0000000000077919 */ /* 0x000ee20000002100 */
[----:B------:R-:W1:Y:S05]  /*0050*/  LDCU UR9, c[0x0][0x364] ;  /* 0x00006c80ff0977ac */ /* 0x000e6a0008000800 */
[----:B------:R-:W2:Y:S01]  /*0060*/  S2UR UR6, SR_CTAID.X ;  /* 0x00000000000679c3 */ /* 0x000ea20000002500 */
[----:B------:R-:W4:Y:S01]  /*0070*/  LDCU.64 UR4, c[0x0][0x390] ;  /* 0x00007200ff0477ac */ /* 0x000f220008000a00 */
[----:B-1----:R-:W-:-:S06]  /*0080*/  UIMAD UR7, UR7, UR9, URZ ;  /* 0x00000009070772a4 */ /* 0x002fcc000f8e02ff */
[----:B0-----:R-:W-:Y:S01]  /*0090*/  VIADD R3, R6, UR7 ;  /* 0x0000000706037c36 */ /* 0x001fe20008000000 */
[----:B--2---:R-:W-:-:S04]  /*00a0*/  UIMAD UR6, UR6, UR14, URZ ;  /* 0x0000000e060672a4 */ /* 0x004fc8000f8e02ff */
[----:B----4-:R-:W-:Y:S02]  /*00b0*/  ISETP.GE.AND P0, PT, R3, UR5, PT ;  /* 0x0000000503007c0c */ /* 0x010fe4000bf06270 */
[----:B---3--:R-:W-:-:S05]  /*00c0*/  VIADD R0, R7, UR6 ;  /* 0x0000000607007c36 */ /* 0x008fca0008000000 */
[----:B------:R-:W-:-:S13]  /*00d0*/  ISETP.GE.OR P0, PT, R0, UR4, P0 ;  /* 0x0000000400007c0c */ /* 0x000fda0008706670 */
[----:B------:R-:W-:Y:S05]  /*00e0*/  @P0 EXIT ;  /* 0x000000000000094d */ /* 0x000fea0003800000 */
[----:B------:R-:W0:Y:S01]  /*00f0*/  LDCU.64 UR10, c[0x0][0x380] ;  /* 0x00007000ff0a77ac */ /* 0x000e220008000a00 */
[----:B------:R-:W-:Y:S01]  /*0100*/  IMAD R4, R3, UR4, R0 ;  /* 0x0000000403047c24 */ /* 0x000fe2000f8e0200 */
[----:B------:R-:W1:Y:S01]  /*0110*/  LDC R15, c[0x0][0x398] ;  /* 0x0000e600ff0f7b82 */ /* 0x000e620000000800 */
[----:B------:R-:W2:Y:S03]  /*0120*/  LDCU.64 UR12, c[0x0][0x358] ;  /* 0x00006b00ff0c77ac */ /* 0x000ea60008000a00 */
[----:B0-----:R-:W-:-:S04]  /*0130*/  IADD3 R2, P0, PT, R4, UR10, RZ ;  /* 0x0000000a04027c10 */ /* 0x001fc8000ff1e0ff */
[----:B------:R-:W-:-:S05]  /*0140*/  LEA.HI.X.SX32 R3, R4, UR11, 0x1, P0 ;  /* 0x0000000b04037c11 */ /* 0x000fca00080f0eff */
[----:B--2---:R-:W2:Y:S01]  /*0150*/  LDG.E.U8 R2, desc[UR12][R2.64] ;  /* 0x0000000c02027981 */ /* 0x004ea2000c1e1100 */
[----:B------:R-:W0:Y:S01]  /*0160*/  S2UR UR8, SR_CgaCtaId ;  /* 0x00000000000879c3 */ /* 0x000e220000008800 */
[----:B------:R-:W-:Y:S01]  /*0170*/  UMOV UR4, 0x400 ;  /* 0x0000040000047882 */ /* 0x000fe20000000000 */
[----:B-1----:R-:W-:Y:S01]  /*0180*/  ISETP.GE.AND P0, PT, R15, -0x1, PT ;  /* 0xffffffff0f00780c */ /* 0x002fe20003f06270 */
[----:B------:R-:W-:-:S04]  /*0190*/  IMAD R7, R6, UR14, R7 ;  /* 0x0000000e06077c24 */ /* 0x000fc8000f8e0207 */
[----:B------:R-:W-:Y:S01]  /*01a0*/  IMAD R6, R7, R15, RZ ;  /* 0x0000000f07067224 */ /* 0x000fe200078e02ff */
[----:B0-----:R-:W-:Y:S02]  /*01b0*/  ULEA UR8, UR8, UR4, 0x18 ;  /* 0x0000000408087291 */ /* 0x001fe4000f8ec0ff */
[----:B------:R-:W-:-:S06]  /*01c0*/  UIMAD UR4, UR14, UR9, URZ ;  /* 0x000000090e0472a4 */ /* 0x000fcc000f8e02ff */
[-C--:B------:R-:W-:Y:S01]  /*01d0*/  IMAD R6, R6, R15.reuse, UR4 ;  /* 0x0000000406067e24 */ /* 0x080fe2000f8e020f */
[----:B------:R-:W-:Y:S01]  /*01e0*/  UMOV UR4, URZ ;  /* 0x000000ff00047c82 */ /* 0x000fe20008000000 */
[----:B------:R-:W-:Y:S02]  /*01f0*/  LEA.HI R15, R15, R15, RZ, 0x1 ;  /* 0x0000000f0f0f7211 */ /* 0x000fe400078f08ff */
[----:B------:R-:W-:Y:S01]  /*0200*/  VIADD R5, R6, UR8 ;  /* 0x0000000806057c36 */ /* 0x000fe20008000000 */
[----:B--2---:R0:W-:Y:S01]  /*0210*/  STS.U8 [R7+UR8], R2 ;  /* 0x0000000207007988 */ /* 0x0041e20008000008 */
[----:B------:R-:W-:Y:S06]  /*0220*/  BAR.SYNC.DEFER_BLOCKING 0x0 ;  /* 0x0000000000007b1d */ /* 0x000fec0000010000 */
[----:B------:R-:W-:Y:S05]  /*0230*/  @!P0 BRA `(.L_x_0) ;  /* 0x0000000c00488947 */ /* 0x000fea0003800000 */
[----:B------:R-:W-:Y:S01]  /*0240*/  SHF.R.S32.HI R15, RZ, 0x1, R15 ;  /* 0x00000001ff0f7819 */ /* 0x000fe2000001140f */
[----:B------:R-:W-:Y:S01]  /*0250*/  UIADD3 UR11, UPT, UPT, UR6, UR14, URZ ;  /* 0x0000000e060b7290 */ /* 0x000fe2000fffe0ff */
[----:B------:R-:W-:Y:S01]  /*0260*/  SHF.R.S32.HI R11, RZ, 0x1f, R0 ;  /* 0x0000001fff0b7819 */ /* 0x000fe20000011400 */
[----:B------:R-:W-:Y:S01]  /*0270*/  UIADD3 UR9, UPT, UPT, UR7, UR9, URZ ;  /* 0x0000000907097290 */ /* 0x000fe2000fffe0ff */
[C---:B------:R-:W-:Y:S01]  /*0280*/  IADD3 R13, PT, PT, -R15.reuse, 0x1, RZ ;  /* 0x000000010f0d7810 */ /* 0x040fe20007ffe1ff */
[--C-:B------:R-:W-:Y:S01]  /*0290*/  IMAD.MOV R9, RZ, RZ, -R15.reuse ;  /* 0x000000ffff097224 */ /* 0x100fe200078e0a0f */
[----:B------:R-:W-:Y:S01]  /*02a0*/  IABS R8, R15 ;  /* 0x0000000f00087213 */ /* 0x000fe20000000000 */
[C---:B------:R-:W-:Y:S01]  /*02b0*/  IMAD.IADD R10, R0.reuse, 0x1, -R15 ;  /* 0x00000001000a7824 */ /* 0x040fe200078e0a0f */
[----:B------:R-:W-:Y:S01]  /*02c0*/  UMOV UR5, URZ ;  /* 0x000000ff00057c82 */ /* 0x000fe20008000000 */
[----:B------:R-:W-:Y:S01]  /*02d0*/  IMAD.IADD R14, R0, 0x1, R13 ;  /* 0x00000001000e7824 */ /* 0x000fe200078e020d */
[----:B------:R-:W-:Y:S01]  /*02e0*/  UMOV UR4, URZ ;  /* 0x000000ff00047c82 */ /* 0x000fe20008000000 */
[----:B------:R-:W-:-:S02]  /*02f0*/  IMAD.IADD R8, R15, 0x1, R8 ;  /* 0x000000010f087824 */ /* 0x000fc400078e0208 */
[C---:B------:R-:W-:Y:S01]  /*0300*/  VIADD R12, R14.reuse, 0x1 ;  /* 0x000000010e0c7836 */ /* 0x040fe20000000000 */
[----:B------:R-:W-:-:S04]  /*0310*/  ISETP.GE.U32.AND P0, PT, R14, UR11, PT ;  /* 0x0000000b0e007c0c */ /* 0x000fc8000bf06070 */
[----:B------:R-:W-:Y:S02]  /*0320*/  ISETP.GE.U32.AND P1, PT, R12, UR11, PT ;  /* 0x0000000b0c007c0c */ /* 0x000fe4000bf26070 */
[----:B------:R-:W-:Y:S02]  /*0330*/  ISETP.GE.AND P0, PT, R14, UR6, !P0 ;  /* 0x000000060e007c0c */ /* 0x000fe4000c706270 */
[----:B------:R-:W-:-:S13]  /*0340*/  ISETP.GE.AND P1, PT, R12, UR6, !P1 ;  /* 0x000000060c007c0c */ /* 0x000fda000cf26270 */
.L_x_37:
[----:B0-----:R-:W0:Y:S01]  /*0350*/  S2R R16, SR_TID.Y ;  /* 0x0000000000107919 */ /* 0x001e220000002200 */
[----:B------:R-:W-:Y:S01]  /*0360*/  LOP3.LUT R22, R8, 0x3, RZ, 0xc0, !PT ;  /* 0x0000000308167812 */ /* 0x000fe200078ec0ff */
[----:B------:R-:W1:Y:S01]  /*0370*/  LDCU UR15, c[0x0][0x390] ;  /* 0x00007200ff0f77ac */ /* 0x000e620008000800 */
[----:B------:R-:W-:Y:S01]  /*0380*/  IMAD.MOV R21, RZ, RZ, -R15 ;  /* 0x000000ffff157224 */ /* 0x000fe200078e0a0f */
[----:B--23--:R-:W2:Y:S01]  /*0390*/  S2R R3, SR_TID.X ;  /* 0x0000000000037919 */ /* 0x00cea20000002100 */
[----:B------:R-:W-:Y:S02]  /*03a0*/  ISETP.NE.AND P2, PT, R22, 0x3, PT ;  /* 0x000000031600780c */ /* 0x000fe40003f45270 */
[----:B------:R-:W-:Y:S02]  /*03b0*/  IMAD.MOV.U32 R19, RZ, RZ, R21 ;  /* 0x000000ffff137224 */ /* 0x000fe400078e0015 */
[C---:B0-----:R-:W-:Y:S02]  /*03c0*/  VIADD R2, R16.reuse, UR7 ;  /* 0x0000000710027c36 */ /* 0x041fe40008000000 */
[----:B------:R-:W-:-:S02]  /*03d0*/  IMAD.IADD R16, R16, 0x1, R9 ;  /* 0x0000000110107824 */ /* 0x000fc400078e0209 */
[----:B------:R-:W-:Y:S02]  /*03e0*/  IMAD.IADD R7, R2, 0x1, R9 ;  /* 0x0000000102077824 */ /* 0x000fe400078e0209 */
[----:B--2---:R-:W-:Y:S02]  /*03f0*/  IMAD R16, R16, UR14, R3 ;  /* 0x0000000e10107c24 */ /* 0x004fe4000f8e0203 */
[----:B-1----:R-:W-:Y:S01]  /*0400*/  IMAD R17, R7, UR15, RZ ;  /* 0x0000000f07117c24 */ /* 0x002fe2000f8e02ff */
[----:B----4-:R-:W-:Y:S06]  /*0410*/  @!P2 BRA `(.L_x_1) ;  /* 0x000000040038a947 */ /* 0x010fec0003800000 */
[----:B------:R-:W0:Y:S01]  /*0420*/  LDCU UR4, c[0x0][0x394] ;  /* 0x00007280ff0477ac */ /* 0x000e220008000800 */
[----:B------:R-:W-:Y:S01]  /*0430*/  LOP3.LUT R2, R10, R7, RZ, 0xfc, !PT ;  /* 0x000000070a027212 */ /* 0x000fe200078efcff */
[----:B------:R-:W1:Y:S01]  /*0440*/  S2UR UR10, SR_CgaCtaId ;  /* 0x00000000000a79c3 */ /* 0x000e620000008800 */
[----:B------:R-:W-:Y:S01]  /*0450*/  BSSY.RECONVERGENT B0, `(.L_x_2) ;  /* 0x0000019000007945 */ /* 0x000fe20003800200 */
[----:B------:R-:W-:Y:S01]  /*0460*/  VIADD R18, R5, UR5 ;  /* 0x0000000505127c36 */ /* 0x000fe20008000000 */
[----:B0-----:R-:W-:Y:S01]  /*0470*/  ISETP.GE.AND P2, PT, R7, UR4, PT ;  /* 0x0000000407007c0c */ /* 0x001fe2000bf46270 */
[----:B------:R-:W-:-:S03]  /*0480*/  UMOV UR4, 0x400 ;  /* 0x0000040000047882 */ /* 0x000fc60000000000 */
[----:B------:R-:W-:-:S04]  /*0490*/  ISETP.LT.AND P3, PT, R10, UR15, !P2 ;  /* 0x0000000f0a007c0c */ /* 0x000fc8000d761270 */
[----:B------:R-:W-:Y:S01]  /*04a0*/  ISETP.GT.AND P3, PT, R2, -0x1, P3 ;  /* 0xffffffff0200780c */ /* 0x000fe20001f64270 */
[----:B-1----:R-:W-:-:S06]  /*04b0*/  ULEA UR4, UR10, UR4, 0x18 ;  /* 0x000000040a047291 */ /* 0x002fcc000f8ec0ff */
[----:B------:R-:W-:-:S06]  /*04c0*/  IADD3 R20, PT, PT, R16, UR4, -R15 ;  /* 0x0000000410147c10 */ /* 0x000fcc000fffe80f */
[----:B------:R0:W-:Y:S01]  /*04d0*/  @!P3 STS.U8 [R5+UR5], RZ ;  /* 0x000000ff0500b988 */ /* 0x0001e20008000005 */
[----:B------:R-:W-:Y:S05]  /*04e0*/  @!P3 BRA `(.L_x_3) ;  /* 0x00000000003cb947 */ /* 0x000fea0003800000 */
[C---:B------:R-:W-:Y:S01]  /*04f0*/  ISETP.GE.AND P3, PT, R7.reuse, UR7, PT ;  /* 0x0000000707007c0c */ /* 0x040fe2000bf66270 */
[----:B------:R-:W-:Y:S01]  /*0500*/  BSSY.RECONVERGENT B1, `(.L_x_4) ;  /* 0x000000c000017945 */ /* 0x000fe20003800200 */
[----:B------:R-:W-:Y:S02]  /*0510*/  ISETP.LT.U32.AND P4, PT, R7, UR9, PT ;  /* 0x0000000907007c0c */ /* 0x000fe4000bf81070 */
[----:B------:R-:W-:-:S04]  /*0520*/  ISETP.GE.AND P3, PT, R10, UR6, P3 ;  /* 0x000000060a007c0c */ /* 0x000fc80009f66270 */
[----:B------:R-:W-:-:S13]  /*0530*/  ISETP.LT.U32.AND P3, PT, R10, UR11, P3 ;  /* 0x0000000b0a007c0c */ /* 0x000fda0009f61070 */
[----:B------:R-:W-:Y:S05]  /*0540*/  @P3 BRA P4, `(.L_x_5) ;  /* 0x0000000000183947 */ /* 0x000fea0002000000 */
[----:B------:R-:W1:Y:S01]  /*0550*/  LDCU.64 UR16, c[0x0][0x380] ;  /* 0x00007000ff1077ac */ /* 0x000e620008000a00 */
[----:B------:R-:W-:-:S05]  /*0560*/  IMAD.IADD R3, R10, 0x1, R17 ;  /* 0x000000010a037824 */ /* 0x000fca00078e0211 */
[----:B-1----:R-:W-:-:S04]  /*0570*/  IADD3 R2, P3, PT, R3, UR16, RZ ;  /* 0x0000001003027c10 */ /* 0x002fc8000ff7e0ff */
[----:B------:R-:W-:-:S06]  /*0580*/  LEA.HI.X.SX32 R3, R3, UR17, 0x1, P3 ;  /* 0x0000001103037c11 */ /* 0x000fcc00098f0eff */
[----:B------:R1:W5:Y:S01]  /*0590*/  LDG.E.U8 R3, desc[UR12][R2.64] ;  /* 0x0000000c02037981 */ /* 0x000362000c1e1100 */
[----:B------:R-:W-:Y:S05]  /*05a0*/  BRA `(.L_x_6) ;  /* 0x0000000000047947 */ /* 0x000fea0003800000 */
.L_x_5:
[----:B------:R2:W3:Y:S02]  /*05b0*/  LDS.U8 R3, [R20] ;  /* 0x0000000014037984 */ /* 0x0004e40000000000 */
.L_x_6:
[----:B------:R-:W-:Y:S05]  /*05c0*/  BSYNC.RECONVERGENT B1 ;  /* 0x0000000000017941 */ /* 0x000fea0003800200 */
.L_x_4:
[----:B---3-5:R3:W-:Y:S02]  /*05d0*/  STS.U8 [R18], R3 ;  /* 0x0000000312007388 */ /* 0x0287e40000000000 */
.L_x_3:
[----:B------:R-:W-:Y:S05]  /*05e0*/  BSYNC.RECONVERGENT B0 ;  /* 0x0000000000007941 */ /* 0x000fea0003800200 */
.L_x_2:
[----:B------:R-:W-:Y:S01]  /*05f0*/  LOP3.LUT P3, RZ, R8, 0x3, RZ, 0xc0, !PT ;  /* 0x0000000308ff7812 */ /* 0x000fe2000786c0ff */
[----:B------:R-:W-:Y:S01]  /*0600*/  UIADD3 UR4, UPT, UPT, UR5, 0x1, URZ ;  /* 0x0000000105047890 */ /* 0x000fe2000fffe0ff */
[----:B------:R-:W-:-:S11]  /*0610*/  IMAD.MOV.U32 R19, RZ, RZ, R13 ;  /* 0x000000ffff137224 */ /* 0x000fd600078e000d */
[----:B------:R-:W-:Y:S05]  /*0620*/  @!P3 BRA `(.L_x_1) ;  /* 0x0000000000b4b947 */ /* 0x000fea0003800000 */
[C---:B------:R-:W-:Y:S01]  /*0630*/  ISETP.LT.AND P3, PT, R14.reuse, UR15, !P2 ;  /* 0x0000000f0e007c0c */ /* 0x040fe2000d761270 */
[----:B------:R-:W4:Y:S01]  /*0640*/  LDCU.64 UR16, c[0x0][0x380] ;  /* 0x00007000ff1077ac */ /* 0x000f220008000a00 */
[----:B-1----:R-:W-:Y:S01]  /*0650*/  LOP3.LUT R2, R14, R7, RZ, 0xfc, !PT ;  /* 0x000000070e027212 */ /* 0x002fe200078efcff */
[----:B------:R-:W-:Y:S01]  /*0660*/  BSSY.RECONVERGENT B0, `(.L_x_7) ;  /* 0x0000013000007945 */ /* 0x000fe20003800200 */
[----:B---3--:R-:W-:Y:S02]  /*0670*/  SHF.R.S32.HI R3, RZ, 0x1f, R17 ;  /* 0x0000001fff037819 */ /* 0x008fe40000011411 */
[----:B------:R-:W-:Y:S02]  /*0680*/  ISETP.GT.AND P3, PT, R2, -0x1, P3 ;  /* 0xffffffff0200780c */ /* 0x000fe40001f64270 */
[----:B------:R-:W-:Y:S02]  /*0690*/  SHF.R.S32.HI R2, RZ, 0x1f, R21 ;  /* 0x0000001fff027819 */ /* 0x000fe40000011415 */
[----:B------:R-:W-:-:S04]  /*06a0*/  IADD3 R21, P4, P5, R17, R21, R0 ;  /* 0x0000001511157210 */ /* 0x000fc80007d9e000 */
[----:B------:R-:W-:-:S05]  /*06b0*/  IADD3.X R3, PT, PT, R3, R2, R11, P4, P5 ;  /* 0x0000000203037210 */ /* 0x000fca00027ea40b */
[----:B------:R1:W-:Y:S01]  /*06c0*/  @!P3 STS.U8 [R18+0x1], RZ ;  /* 0x000001ff1200b388 */ /* 0x0003e20000000000 */
[----:B----4-:R-:W-:-:S04]  /*06d0*/  IADD3 R2, P4, PT, R21, UR16, RZ ;  /* 0x0000001015027c10 */ /* 0x010fc8000ff9e0ff */
[----:B------:R-:W-:Y:S01]  /*06e0*/  IADD3.X R3, PT, PT, R3, UR17, RZ, P4, !PT ;  /* 0x0000001103037c10 */ /* 0x000fe2000a7fe4ff */
[----:B------:R-:W-:Y:S08]  /*06f0*/  @!P3 BRA `(.L_x_8) ;  /* 0x000000000024b947 */ /* 0x000ff00003800000 */
[C---:B------:R-:W-:Y:S01]  /*0700*/  ISETP.GE.AND P3, PT, R7.reuse, UR7, P0 ;  /* 0x0000000707007c0c */ /* 0x040fe20008766270 */
[----:B------:R-:W-:Y:S01]  /*0710*/  BSSY.RECONVERGENT B1, `(.L_x_9) ;  /* 0x0000006000017945 */ /* 0x000fe20003800200 */
[----:B------:R-:W-:-:S13]  /*0720*/  ISETP.LT.U32.AND P4, PT, R7, UR9, PT ;  /* 0x0000000907007c0c */ /* 0x000fda000bf81070 */
[----:B------:R-:W-:Y:S05]  /*0730*/  @P3 BRA P4, `(.L_x_10) ;  /* 0x0000000000083947 */ /* 0x000fea0002000000 */
[----:B------:R3:W5:Y:S01]  /*0740*/  LDG.E.U8 R19, desc[UR12][R2.64+0x1] ;  /* 0x0000010c02137981 */ /* 0x000762000c1e1100 */
[----:B------:R-:W-:Y:S05]  /*0750*/  BRA `(.L_x_11) ;  /* 0x0000000000047947 */ /* 0x000fea0003800000 */
.L_x_10:
[----:B------:R4:W3:Y:S02]  /*0760*/  LDS.U8 R19, [R20+0x1] ;  /* 0x0000010014137984 */ /* 0x0008e40000000000 */
.L_x_11:
[----:B------:R-:W-:Y:S05]  /*0770*/  BSYNC.RECONVERGENT B1 ;  /* 0x0000000000017941 */ /* 0x000fea0003800200 */
.L_x_9:
[----:B---3-5:R3:W-:Y:S02]  /*0780*/  STS.U8 [R18+0x1], R19 ;  /* 0x0000011312007388 */ /* 0x0287e40000000000 */
.L_x_8:
[----:B------:R-:W-:Y:S05]  /*0790*/  BSYNC.RECONVERGENT B0 ;  /* 0x0000000000007941 */ /* 0x000fea0003800200 */
.L_x_7:
[----:B------:R-:W-:Y:S01]  /*07a0*/  ISETP.NE.AND P3, PT, R22, 0x1, PT ;  /* 0x000000011600780c */ /* 0x000fe20003f65270 */
[----:B------:R-:W-:Y:S01]  /*07b0*/  UIADD3 UR4, UPT, UPT, UR5, 0x2, URZ ;  /* 0x0000000205047890 */ /* 0x000fe2000fffe0ff */
[----:B---3--:R-:W-:-:S11]  /*07c0*/  IADD3 R19, PT, PT, -R15, 0x2, RZ ;  /* 0x000000020f137810 */ /* 0x008fd60007ffe1ff */
[----:B------:R-:W-:Y:S05]  /*07d0*/  @!P3 BRA `(.L_x_1) ;  /* 0x000000000048b947 */ /* 0x000fea0003800000 */
[C---:B------:R-:W-:Y:S01]  /*07e0*/  ISETP.LT.AND P2, PT, R12.reuse, UR15, !P2 ;  /* 0x0000000f0c007c0c */ /* 0x040fe2000d741270 */
[----:B------:R-:W-:Y:S01]  /*07f0*/  BSSY.RECONVERGENT B0, `(.L_x_12) ;  /* 0x000000e000007945 */ /* 0x000fe20003800200 */
[----:B------:R-:W-:-:S04]  /*0800*/  LOP3.LUT R19, R12, R7, RZ, 0xfc, !PT ;  /* 0x000000070c137212 */ /* 0x000fc800078efcff */
[----:B------:R-:W-:-:S13]  /*0810*/  ISETP.GT.AND P2, PT, R19, -0x1, P2 ;  /* 0xffffffff1300780c */ /* 0x000fda0001744270 */
[----:B------:R3:W-:Y:S01]  /*0820*/  @!P2 STS.U8 [R18+0x2], RZ ;  /* 0x000002ff1200a388 */ /* 0x0007e20000000000 */
[----:B------:R-:W-:Y:S05]  /*0830*/  @!P2 BRA `(.L_x_13) ;  /* 0x000000000024a947 */ /* 0x000fea0003800000 */
[C---:B------:R-:W-:Y:S01]  /*0840*/  ISETP.GE.AND P2, PT, R7.reuse, UR7, P1 ;  /* 0x0000000707007c0c */ /* 0x040fe20008f46270 */
[----:B------:R-:W-:Y:S01]  /*0850*/  BSSY.RECONVERGENT B1, `(.L_x_14) ;  /* 0x0000006000017945 */ /* 0x000fe20003800200 */
[----:B------:R-:W-:-:S13]  /*0860*/  ISETP.LT.U32.AND P3, PT, R7, UR9, PT ;  /* 0x0000000907007c0c */ /* 0x000fda000bf61070 */
[----:B------:R-:W-:Y:S05]  /*0870*/  @P2 BRA P3, `(.L_x_15) ;  /* 0x0000000000082947 */ /* 0x000fea0001800000 */
[----:B------:R0:W5:Y:S01]  /*0880*/  LDG.E.U8 R3, desc[UR12][R2.64+0x2] ;  /* 0x0000020c02037981 */ /* 0x000162000c1e1100 */
[----:B------:R-:W-:Y:S05]  /*0890*/  BRA `(.L_x_16) ;  /* 0x0000000000047947 */ /* 0x000fea0003800000 */
.L_x_15:
[----:B------:R0:W0:Y:S02]  /*08a0*/  LDS.U8 R3, [R20+0x2] ;  /* 0x0000020014037984 */ /* 0x0000240000000000 */
.L_x_16:
[----:B------:R-:W-:Y:S05]  /*08b0*/  BSYNC.RECONVERGENT B1 ;  /* 0x0000000000017941 */ /* 0x000fea0003800200 */
.L_x_14:
[----:B0----5:R0:W-:Y:S02]  /*08c0*/  STS.U8 [R18+0x2], R3 ;  /* 0x0000020312007388 */ /* 0x0211e40000000000 */
.L_x_13:
[----:B------:R-:W-:Y:S05]  /*08d0*/  BSYNC.RECONVERGENT B0 ;  /* 0x0000000000007941 */ /* 0x000fea0003800200 */
.L_x_12:
[----:B------:R-:W-:Y:S01]  /*08e0*/  IADD3 R19, PT, PT, -R15, 0x3, RZ ;  /* 0x000000030f137810 */ /* 0x000fe20007ffe1ff */
[----:B------:R-:W-:-:S12]  /*08f0*/  UIADD3 UR4, UPT, UPT, UR5, 0x3, URZ ;  /* 0x0000000305047890 */ /* 0x000fd8000fffe0ff */
.L_x_1:
[----:B------:R-:W-:-:S13]  /*0900*/  ISETP.GE.U32.AND P2, PT, R8, 0x3, PT ;  /* 0x000000030800780c */ /* 0x000fda0003f46070 */
[----:B------:R-:W-:Y:S05]  /*0910*/  @!P2 BRA `(.L_x_17) ;  /* 0x00000004007ca947 */ /* 0x000fea0003800000 */
[----:B------:R-:W5:Y:S01]  /*0920*/  S2UR UR10, SR_CgaCtaId ;  /* 0x00000000000a79c3 */ /* 0x000f620000008800 */
[----:B------:R-:W0:Y:S01]  /*0930*/  LDCU UR15, c[0x0][0x394] ;  /* 0x00007280ff0f77ac */ /* 0x000e220008000800 */
[----:B------:R-:W-:Y:S01]  /*0940*/  UMOV UR5, 0x400 ;  /* 0x0000040000057882 */ /* 0x000fe20000000000 */
[----:B------:R-:W1:Y:S01]  /*0950*/  LDCU UR17, c[0x0][0x394] ;  /* 0x00007280ff1177ac */ /* 0x000e620008000800 */
[----:B------:R-:W1:Y:S01]  /*0960*/  LDCU UR16, c[0x0][0x390] ;  /* 0x00007200ff1077ac */ /* 0x000e620008000800 */
[----:B------:R-:W1:Y:S01]  /*0970*/  LDCU.64 UR18, c[0x0][0x380] ;  /* 0x00007000ff1277ac */ /* 0x000e620008000a00 */
[----:B0-----:R-:W-:Y:S01]  /*0980*/  ISETP.GE.AND P3, PT, R7, UR15, PT ;  /* 0x0000000f07007c0c */ /* 0x001fe2000bf66270 */
[----:B-1---5:R-:W-:-:S12]  /*0990*/  ULEA UR5, UR10, UR5, 0x18 ;  /* 0x000000050a057291 */ /* 0x022fd8000f8ec0ff */
.L_x_36:
[--C-:B------:R-:W-:Y:S01]  /*09a0*/  IMAD.IADD R22, R0, 0x1, R19.reuse ;  /* 0x0000000100167824 */ /* 0x100fe200078e0213 */
[----:B------:R-:W-:Y:S01]  /*09b0*/  BSSY.RECONVERGENT B0, `(.L_x_18) ;  /* 0x0000015000007945 */ /* 0x000fe20003800200 */
[----:B--2-4-:R-:W-:Y:S02]  /*09c0*/  IADD3 R20, PT, PT, R16, UR5, R19 ;  /* 0x0000000510147c10 */ /* 0x014fe4000fffe013 */
[----:B-1-3--:R-:W-:Y:S01]  /*09d0*/  IMAD.IADD R18, R17, 0x1, R22 ;  /* 0x0000000111127824 */ /* 0x00afe200078e0216 */
[C---:B------:R-:W-:Y:S02]  /*09e0*/  ISETP.GE.OR P2, PT, R22.reuse, UR16, P3 ;  /* 0x0000001016007c0c */ /* 0x040fe40009f46670 */
[----:B------:R-:W-:Y:S02]  /*09f0*/  LOP3.LUT R3, R22, R7, RZ, 0xfc, !PT ;  /* 0x0000000716037212 */ /* 0x000fe400078efcff */
[----:B------:R-:W-:Y:S02]  /*0a00*/  IADD3 R2, P4, PT, R18, UR18, RZ ;  /* 0x0000001212027c10 */ /* 0x000fe4000ff9e0ff */
[----:B------:R-:W-:-:S02]  /*0a10*/  ISETP.LT.OR P2, PT, R3, RZ, P2 ;  /* 0x000000ff0300720c */ /* 0x000fc40001741670 */
[----:B------:R-:W-:Y:S01]  /*0a20*/  LEA.HI.X.SX32 R3, R18, UR19, 0x1, P4 ;  /* 0x0000001312037c11 */ /* 0x000fe2000a0f0eff */
[----:B------:R-:W-:-:S10]  /*0a30*/  VIADD R18, R5, UR4 ;  /* 0x0000000405127c36 */ /* 0x000fd40008000000 */
[----:B------:R-:W-:Y:S05]  /*0a40*/  @P2 BRA `(.L_x_19) ;  /* 0x0000000000282947 */ /* 0x000fea0003800000 */
[----:B------:R-:W-:-:S04]  /*0a50*/  ISETP.GE.AND P2, PT, R7, UR7, PT ;  /* 0x0000000707007c0c */ /* 0x000fc8000bf46270 */
[----:B------:R-:W-:-:S04]  /*0a60*/  ISETP.LT.OR P2, PT, R22, UR6, !P2 ;  /* 0x0000000616007c0c */ /* 0x000fc8000d741670 */
[----:B------:R-:W-:-:S04]  /*0a70*/  ISETP.GE.U32.OR P2, PT, R22, UR11, P2 ;  /* 0x0000000b16007c0c */ /* 0x000fc80009746470 */
[----:B------:R-:W-:-:S13]  /*0a80*/  ISETP.GE.U32.OR P2, PT, R7, UR9, P2 ;  /* 0x0000000907007c0c */ /* 0x000fda0009746470 */
[----:B------:R-:W0:Y:S04]  /*0a90*/  @!P2 LDS.U8 R21, [R20] ;  /* 0x000000001415a984 */ /* 0x000e280000000000 */
[----:B0-----:R1:W-:Y:S01]  /*0aa0*/  @!P2 STS.U8 [R18], R21 ;  /* 0x000000151200a388 */ /* 0x0013e20000000000 */
[----:B------:R-:W-:Y:S05]  /*0ab0*/  @!P2 BRA `(.L_x_20) ;  /* 0x000000000010a947 */ /* 0x000fea0003800000 */
[----:B-1----:R-:W2:Y:S04]  /*0ac0*/  LDG.E.U8 R21, desc[UR12][R2.64] ;  /* 0x0000000c02157981 */ /* 0x002ea8000c1e1100 */
[----:B--2---:R2:W-:Y:S01]  /*0ad0*/  STS.U8 [R18], R21 ;  /* 0x0000001512007388 */ /* 0x0045e20000000000 */
[----:B------:R-:W-:Y:S05]  /*0ae0*/  BRA `(.L_x_20) ;  /* 0x0000000000047947 */ /* 0x000fea0003800000 */
.L_x_19:
[----:B------:R0:W-:Y:S02]  /*0af0*/  STS.U8 [R18], RZ ;  /* 0x000000ff12007388 */ /* 0x0001e40000000000 */
.L_x_20:
[----:B------:R-:W-:Y:S05]  /*0b00*/  BSYNC.RECONVERGENT B0 ;  /* 0x0000000000007941 */ /* 0x000fea0003800200 */
.L_x_18:
[----:B------:R-:W-:Y:S01]  /*0b10*/  VIADD R24, R22, 0x1 ;  /* 0x0000000116187836 */ /* 0x000fe20000000000 */
[----:B------:R-:W-:Y:S01]  /*0b20*/  ISETP.GE.AND P2, PT, R7, UR17, PT ;  /* 0x0000001107007c0c */ /* 0x000fe2000bf46270 */
[----:B------:R-:W-:Y:S03]  /*0b30*/  BSSY.RECONVERGENT B0, `(.L_x_21) ;  /* 0x0000011000007945 */ /* 0x000fe60003800200 */
[C---:B------:R-:W-:Y:S02]  /*0b40*/  ISETP.LT.AND P4, PT, R24.reuse, UR16, !P2 ;  /* 0x0000001018007c0c */ /* 0x040fe4000d781270 */
[----:B-12---:R-:W-:-:S04]  /*0b50*/  LOP3.LUT R21, R24, R7, RZ, 0xfc, !PT ;  /* 0x0000000718157212 */ /* 0x006fc800078efcff */
[----:B------:R-:W-:-:S13]  /*0b60*/  ISETP.GT.AND P4, PT, R21, -0x1, P4 ;  /* 0xffffffff1500780c */ /* 0x000fda0002784270 */
[----:B------:R1:W-:Y:S01]  /*0b70*/  @!P4 STS.U8 [R18+0x1], RZ ;  /* 0x000001ff1200c388 */ /* 0x0003e20000000000 */
[----:B------:R-:W-:Y:S05]  /*0b80*/  @!P4 BRA `(.L_x_22) ;  /* 0x00000000002cc947 */ /* 0x000fea0003800000 */
[C---:B------:R-:W-:Y:S01]  /*0b90*/  ISETP.GE.AND P4, PT, R7.reuse, UR7, PT ;  /* 0x0000000707007c0c */ /* 0x040fe2000bf86270 */
[----:B------:R-:W-:Y:S01]  /*0ba0*/  BSSY.RECONVERGENT B1, `(.L_x_23) ;  /* 0x0000008000017945 */ /* 0x000fe20003800200 */
[----:B------:R-:W-:Y:S02]  /*0bb0*/  ISETP.LT.U32.AND P5, PT, R7, UR9, PT ;  /* 0x0000000907007c0c */ /* 0x000fe4000bfa1070 */
[----:B------:R-:W-:-:S04]  /*0bc0*/  ISETP.GE.AND P4, PT, R24, UR6, P4 ;  /* 0x0000000618007c0c */ /* 0x000fc8000a786270 */
[----:B------:R-:W-:-:S13]  /*0bd0*/  ISETP.LT.U32.AND P4, PT, R24, UR11, P4 ;  /* 0x0000000b18007c0c */ /* 0x000fda000a781070 */
[----:B------:R-:W-:Y:S05]  /*0be0*/  @P4 BRA P5, `(.L_x_24) ;  /* 0x0000000000084947 */ /* 0x000fea0002800000 */
[----:B------:R4:W5:Y:S01]  /*0bf0*/  LDG.E.U8 R21, desc[UR12][R2.64+0x1] ;  /* 0x0000010c02157981 */ /* 0x000962000c1e1100 */
[----:B------:R-:W-:Y:S05]  /*0c00*/  BRA `(.L_x_25) ;  /* 0x0000000000047947 */ /* 0x000fea0003800000 */
.L_x_24:
[----:B------:R2:W3:Y:S02]  /*0c10*/  LDS.U8 R21, [R20+0x1] ;  /* 0x0000010014157984 */ /* 0x0004e40000000000 */
.L_x_25:
[----:B------:R-:W-:Y:S05]  /*0c20*/  BSYNC.RECONVERGENT B1 ;  /* 0x0000000000017941 */ /* 0x000fea0003800200 */
.L_x_23:
[----:B---3-5:R3:W-:Y:S02]  /*0c30*/  STS.U8 [R18+0x1], R21 ;  /* 0x0000011512007388 */ /* 0x0287e40000000000 */
.L_x_22:
[----:B------:R-:W-:Y:S05]  /*0c40*/  BSYNC.RECONVERGENT B0 ;  /* 0x0000000000007941 */ /* 0x000fea0003800200 */
.L_x_21:
[----:B------:R-:W-:Y:S01]  /*0c50*/  VIADD R24, R22, 0x2 ;  /* 0x0000000216187836 */ /* 0x000fe20000000000 */
[----:B------:R-:W-:Y:S04]  /*0c60*/  BSSY.RECONVERGENT B0, `(.L_x_26) ;  /* 0x0000011000007945 */ /* 0x000fe80003800200 */
[C---:B------:R-:W-:Y:S02]  /*0c70*/  ISETP.LT.AND P4, PT, R24.reuse, UR16, !P2 ;  /* 0x0000001018007c0c */ /* 0x040fe4000d781270 */
[----:B---3--:R-:W-:-:S04]  /*0c80*/  LOP3.LUT R21, R24, R7, RZ, 0xfc, !PT ;  /* 0x0000000718157212 */ /* 0x008fc800078efcff */
        /* <DEDUP_REMOVED lines=11> */
.L_x_29:
[----:B------:R0:W0:Y:S02]  /*0d40*/  LDS.U8 R21, [R20+0x2] ;  /* 0x0000020014157984 */ /* 0x0000240000000000 */
.L_x_30:
[----:B------:R-:W-:Y:S05]  /*0d50*/  BSYNC.RECONVERGENT B1 ;  /* 0x0000000000017941 */ /* 0x000fea0003800200 */
.L_x_28:
[----:B0----5:R0:W-:Y:S02]  /*0d60*/  STS.U8 [R18+0x2], R21 ;  /* 0x0000021512007388 */ /* 0x0211e40000000000 */
.L_x_27:
[----:B------:R-:W-:Y:S05]  /*0d70*/  BSYNC.RECONVERGENT B0 ;  /* 0x0000000000007941 */ /* 0x000fea0003800200 */
.L_x_26:
[----:B------:R-:W-:Y:S01]  /*0d80*/  VIADD R22, R22, 0x3 ;  /* 0x0000000316167836 */ /* 0x000fe20000000000 */
[----:B------:R-:W-:Y:S04]  /*0d90*/  BSSY.RECONVERGENT B0, `(.L_x_31) ;  /* 0x0000011000007945 */ /* 0x000fe80003800200 */
[C---:B------:R-:W-:Y:S02]  /*0da0*/  ISETP.LT.AND P2, PT, R22.reuse, UR16, !P2 ;  /* 0x0000001016007c0c */ /* 0x040fe4000d741270 */
[----:B0-----:R-:W-:-:S04]  /*0db0*/  LOP3.LUT R21, R22, R7, RZ, 0xfc, !PT ;  /* 0x0000000716157212 */ /* 0x001fc800078efcff */
        /* <DEDUP_REMOVED lines=9> */
[----:B----4-:R4:W5:Y:S01]  /*0e50*/  LDG.E.U8 R3, desc[UR12][R2.64+0x3] ;  /* 0x0000030c02037981 */ /* 0x010962000c1e1100 */
[----:B------:R-:W-:Y:S05]  /*0e60*/  BRA `(.L_x_35) ;  /* 0x0000000000047947 */ /* 0x000fea0003800000 */
.L_x_34:
[----:B----4-:R4:W0:Y:S02]  /*0e70*/  LDS.U8 R3, [R20+0x3] ;  /* 0x0000030014037984 */ /* 0x0108240000000000 */
.L_x_35:
[----:B------:R-:W-:Y:S05]  /*0e80*/  BSYNC.RECONVERGENT B1 ;  /* 0x0000000000017941 */ /* 0x000fea0003800200 */
.L_x_33:
[----:B0----5:R0:W-:Y:S02]  /*0e90*/  STS.U8 [R18+0x3], R3 ;  /* 0x0000030312007388 */ /* 0x0211e40000000000 */
.L_x_32:
[----:B------:R-:W-:Y:S05]  /*0ea0*/  BSYNC.RECONVERGENT B0 ;  /* 0x0000000000007941 */ /* 0x000fea0003800200 */
.L_x_31:
[C---:B----4-:R-:W-:Y:S01]  /*0eb0*/  VIADD R2, R19.reuse, 0x3 ;  /* 0x0000000313027836 */ /* 0x050fe20000000000 */
[----:B0-----:R-:W-:Y:S01]  /*0ec0*/  IABS R3, R15 ;  /* 0x0000000f00037213 */ /* 0x001fe20000000000 */
[----:B------:R-:W-:Y:S01]  /*0ed0*/  UIADD3 UR4, UPT, UPT, UR4, 0x4, URZ ;  /* 0x0000000404047890 */ /* 0x000fe2000fffe0ff */
[----:B------:R-:W-:Y:S02]  /*0ee0*/  VIADD R19, R19, 0x4 ;  /* 0x0000000413137836 */ /* 0x000fe40000000000 */
[----:B------:R-:W-:-:S13]  /*0ef0*/  ISETP.NE.AND P2, PT, R2, R3, PT ;  /* 0x000000030200720c */ /* 0x000fda0003f45270 */
[----:B------:R-:W-:Y:S05]  /*0f00*/  @P2 BRA `(.L_x_36) ;  /* 0xfffffff800a42947 */ /* 0x000fea000383ffff */
.L_x_17:
[----:B-1----:R-:W-:Y:S01]  /*0f10*/  IABS R2, R15 ;  /* 0x0000000f00027213 */ /* 0x002fe20000000000 */
[----:B------:R-:W-:-:S03]  /*0f20*/  UMOV UR5, UR4 ;  /* 0x0000000400057c82 */ /* 0x000fc60008000000 */
[C---:B------:R-:W-:Y:S01]  /*0f30*/  ISETP.NE.AND P2, PT, R9.reuse, R2, PT ;  /* 0x000000020900720c */ /* 0x040fe20003f45270 */
[----:B------:R-:W-:-:S12]  /*0f40*/  VIADD R9, R9, 0x1 ;  /* 0x0000000109097836 */ /* 0x000fd80000000000 */
[----:B------:R-:W-:Y:S05]  /*0f50*/  @P2 BRA `(.L_x_37) ;  /* 0xfffffff000fc2947 */ /* 0x000fea000383ffff */
.L_x_0:
[----:B------:R-:W-:-:S09]  /*0f60*/  UISETP.GE.AND UP0, UPT, UR4, 0x2, UPT ;  /* 0x000000020400788c */ /* 0x000fd2000bf06270 */
[----:B------:R-:W-:Y:S05]  /*0f70*/  BRA.U !UP0, `(.L_x_38) ;  /* 0x0000000508347547 */ /* 0x000fea000b800000 */
[----:B0--3--:R-:W0:Y:S01]  /*0f80*/  S2R R3, SR_CgaCtaId ;  /* 0x0000000000037919 */ /* 0x009e220000008800 */
[----:B------:R-:W-:Y:S01]  /*0f90*/  MOV R0, 0x400 ;  /* 0x0000040000007802 */ /* 0x000fe20000000f00 */
[----:B------:R-:W-:Y:S02]  /*0fa0*/  UIADD3 UR9, UPT, UPT, UR4, -0x1, URZ ;  /* 0xffffffff04097890 */ /* 0x000fe4000fffe0ff */
[----:B------:R-:W-:Y:S01]  /*0fb0*/  UIADD3 UR11, UPT, UPT, UR4, -0x2, URZ ;  /* 0xfffffffe040b7890 */ /* 0x000fe2000fffe0ff */
[----:B------:R-:W-:-:S04]  /*0fc0*/  UMOV UR5, URZ ;  /* 0x000000ff00057c82 */ /* 0x000fc80008000000 */
[----:B------:R-:W-:Y:S01]  /*0fd0*/  UMOV UR7, UR9 ;  /* 0x0000000900077c82 */ /* 0x000fe20008000000 */
[----:B0-----:R-:W-:-:S04]  /*0fe0*/  LEA R3, R3, R0, 0x18 ;  /* 0x0000000003037211 */ /* 0x001fc800078ec0ff */
[----:B------:R-:W-:-:S07]  /*0ff0*/  IADD3 R0, PT, PT, R6, 0x2, R3 ;  /* 0x0000000206007810 */ /* 0x000fce0007ffe003 */
.L_x_42:
[----:B------:R-:W-:-:S04]  /*1000*/  UIADD3 UR6, UPT, UPT, UR5, -UR4, URZ ;  /* 0x8000000405067290 */ /* 0x000fc8000fffe0ff */
[----:B------:R-:W-:-:S09]  /*1010*/  UISETP.GT.AND UP0, UPT, UR6, -0x2, UPT ;  /* 0xfffffffe0600788c */ /* 0x000fd2000bf04270 */
[----:B01----:R-:W-:Y:S05]  /*1020*/  BRA.U UP0, `(.L_x_39) ;  /* 0x0000000100f87547 */ /* 0x003fea000b800000 */
[----:B------:R-:W-:Y:S02]  /*1030*/  UIADD3 UR6, UPT, UPT, UR11, -UR5, URZ ;  /* 0x800000050b067290 */ /* 0x000fe4000fffe0ff */
[----:B------:R-:W-:Y:S02]  /*1040*/  ULOP3.LUT UR14, UR7, 0x3, URZ, 0xc0, !UPT ;  /* 0x00000003070e7892 */ /* 0x000fe4000f8ec0ff */
[----:B------:R-:W-:Y:S02]  /*1050*/  UISETP.GE.U32.AND UP1, UPT, UR6, 0x3, UPT ;  /* 0x000000030600788c */ /* 0x000fe4000bf26070 */
[----:B------:R-:W-:Y:S01]  /*1060*/  UISETP.NE.AND UP0, UPT, UR14, URZ, UPT ;  /* 0x000000ff0e00728c */ /* 0x000fe2000bf05270 */
[----:B------:R-:W-:-:S06]  /*1070*/  UMOV UR6, URZ ;  /* 0x000000ff00067c82 */ /* 0x000fcc0008000000 */
[----:B------:R-:W-:Y:S05]  /*1080*/  BRA.U !UP1, `(.L_x_40) ;  /* 0x0000000109847547 */ /* 0x000fea000b800000 */
[----:B------:R0:W1:Y:S01]  /*1090*/  LDS.U8 R2, [R6+UR8] ;  /* 0x0000000806027984 */ /* 0x0000620008000000 */
[----:B------:R-:W-:Y:S01]  /*10a0*/  ULOP3.LUT UR6, UR7, 0xfffffffc, URZ, 0xc0, !UPT ;  /* 0xfffffffc07067892 */ /* 0x000fe2000f8ec0ff */
[----:B------:R-:W-:-:S03]  /*10b0*/  IMAD.MOV.U32 R3, RZ, RZ, R0 ;  /* 0x000000ffff037224 */ /* 0x000fc600078e0000 */
[----:B------:R-:W-:-:S12]  /*10c0*/  UIADD3 UR10, UPT, UPT, -UR6, URZ, URZ ;  /* 0x000000ff060a7290 */ /* 0x000fd8000fffe1ff */
.L_x_41:
[----:B------:R-:W3:Y:S01]  /*10d0*/  LDS.U8 R8, [R3+-0x1] ;  /* 0xffffff0003087984 */ /* 0x000ee20000000000 */
[----:B-1----:R-:W-:Y:S01]  /*10e0*/  LOP3.LUT R7, R2, 0xffff, RZ, 0xc0, !PT ;  /* 0x0000ffff02077812 */ /* 0x002fe200078ec0ff */
[----:B------:R-:W-:-:S04]  /*10f0*/  UIADD3 UR10, UPT, UPT, UR10, 0x4, URZ ;  /* 0x000000040a0a7890 */ /* 0x000fc8000fffe0ff */
[----:B------:R-:W-:Y:S01]  /*1100*/  UISETP.NE.AND UP1, UPT, UR10, URZ, UPT ;  /* 0x000000ff0a00728c */ /* 0x000fe2000bf25270 */
[----:B---3--:R-:W-:-:S13]  /*1110*/  ISETP.GT.U32.AND P0, PT, R7, R8, PT ;  /* 0x000000080700720c */ /* 0x008fda0003f04070 */
[----:B------:R1:W-:Y:S04]  /*1120*/  @P0 STS.U8 [R3+-0x2], R8 ;  /* 0xfffffe0803000388 */ /* 0x0003e80000000000 */
[----:B------:R-:W-:Y:S04]  /*1130*/  @P0 STS.U8 [R3+-0x1], R2 ;  /* 0xffffff0203000388 */ /* 0x000fe80000000000 */
[----:B------:R-:W3:Y:S01]  /*1140*/  LDS.U8 R10, [R3] ;  /* 0x00000000030a7984 */ /* 0x000ee20000000000 */
[----:B-1----:R-:W-:-:S04]  /*1150*/  @P0 PRMT R8, R2, 0x7610, R8 ;  /* 0x0000761002080816 */ /* 0x002fc80000000008 */
[----:B------:R-:W-:-:S04]  /*1160*/  LOP3.LUT R7, R8, 0xffff, RZ, 0xc0, !PT ;  /* 0x0000ffff08077812 */ /* 0x000fc800078ec0ff */
[----:B---3--:R-:W-:-:S13]  /*1170*/  ISETP.GT.U32.AND P0, PT, R7, R10, PT ;  /* 0x0000000a0700720c */ /* 0x008fda0003f04070 */
[----:B------:R1:W-:Y:S04]  /*1180*/  @P0 STS.U8 [R3+-0x1], R10 ;  /* 0xffffff0a03000388 */ /* 0x0003e80000000000 */
[----:B------:R-:W3:Y:S04]  /*1190*/  LDS.U8 R12, [R3+0x1] ;  /* 0x00000100030c7984 */ /* 0x000ee80000000000 */
[----:B------:R-:W5:Y:S01]  /*11a0*/  LDS.U8 R7, [R3+0x2] ;  /* 0x0000020003077984 */ /* 0x000f620000000000 */
[----:B-1----:R-:W-:-:S03]  /*11b0*/  @P0 PRMT R10, R8, 0x7610, R10 ;  /* 0x00007610080a0816 */ /* 0x002fc6000000000a */
[----:B------:R-:W-:Y:S01]  /*11c0*/  @P0 STS.U8 [R3], R8 ;  /* 0x0000000803000388 */ /* 0x000fe20000000000 */
[----:B------:R-:W-:-:S04]  /*11d0*/  LOP3.LUT R9, R10, 0xffff, RZ, 0xc0, !PT ;  /* 0x0000ffff0a097812 */ /* 0x000fc800078ec0ff */
[----:B---3--:R-:W-:-:S13]  /*11e0*/  ISETP.GT.U32.AND P1, PT, R9, R12, PT ;  /* 0x0000000c0900720c */ /* 0x008fda0003f24070 */
[----:B------:R1:W-:Y:S04]  /*11f0*/  @P1 STS.U8 [R3], R12 ;  /* 0x0000000c03001388 */ /* 0x0003e80000000000 */
[----:B------:R-:W-:Y:S01]  /*1200*/  @P1 STS.U8 [R3+0x1], R10 ;  /* 0x0000010a03001388 */ /* 0x000fe20000000000 */
[----:B-1----:R-:W-:-:S04]  /*1210*/  @P1 PRMT R12, R10, 0x7610, R12 ;  /* 0x000076100a0c1816 */ /* 0x002fc8000000000c */
[----:B------:R-:W-:-:S04]  /*1220*/  LOP3.LUT R2, R12, 0xffff, RZ, 0xc0, !PT ;  /* 0x0000ffff0c027812 */ /* 0x000fc800078ec0ff */
[----:B-----5:R-:W-:Y:S02]  /*1230*/  ISETP.GT.U32.AND P0, PT, R2, R7, PT ;  /* 0x000000070200720c */ /* 0x020fe40003f04070 */
[----:B------:R-:W-:-:S11]  /*1240*/  PRMT R2, R7, 0x7610, R2 ;  /* 0x0000761007027816 */ /* 0x000fd60000000002 */
[----:B------:R1:W-:Y:S04]  /*1250*/  @P0 STS.U8 [R3+0x1], R2 ;  /* 0x0000010203000388 */ /* 0x0003e80000000000 */
[----:B------:R3:W-:Y:S01]  /*1260*/  @P0 STS.U8 [R3+0x2], R12 ;  /* 0x0000020c03000388 */ /* 0x0007e20000000000 */
[----:B-1----:R-:W-:Y:S01]  /*1270*/  @P0 PRMT R2, R12, 0x7610, R2 ;  /* 0x000076100c020816 */ /* 0x002fe20000000002 */
[----:B---3--:R-:W-:Y:S01]  /*1280*/  VIADD R3, R3, 0x4 ;  /* 0x0000000403037836 */ /* 0x008fe20000000000 */
[----:B------:R-:W-:Y:S06]  /*1290*/  BRA.U UP1, `(.L_x_41) ;  /* 0xfffffffd018c7547 */ /* 0x000fec000b83ffff */
.L_x_40:
[----:B------:R-:W-:Y:S05]  /*12a0*/  BRA.U !UP0, `(.L_x_39) ;  /* 0x0000000108587547 */ /* 0x000fea000b800000 */
[----:B------:R-:W-:Y:S01]  /*12b0*/  LDS.U8 R3, [R5+UR6] ;  /* 0x0000000605037984 */ /* 0x000fe20008000000 */
[----:B------:R-:W-:Y:S01]  /*12c0*/  UISETP.NE.AND UP0, UPT, UR14, 0x1, UPT ;  /* 0x000000010e00788c */ /* 0x000fe2000bf05270 */
[----:B------:R-:W-:Y:S02]  /*12d0*/  VIADD R10, R5, UR6 ;  /* 0x00000006050a7c36 */ /* 0x000fe40008000000 */
[----:B------:R-:W1:Y:S02]  /*12e0*/  LDS.U8 R2, [R5+UR6+0x1] ;  /* 0x0000010605027984 */ /* 0x000e640008000000 */
[----:B-1----:R-:W-:-:S13]  /*12f0*/  ISETP.GT.U32.AND P0, PT, R3, R2, PT ;  /* 0x000000020300720c */ /* 0x002fda0003f04070 */
[----:B------:R-:W-:Y:S04]  /*1300*/  @P0 STS.U8 [R5+UR6+0x1], R3 ;  /* 0x0000010305000988 */ /* 0x000fe80008000006 */
[----:B------:R1:W-:Y:S02]  /*1310*/  @P0 STS.U8 [R5+UR6], R2 ;  /* 0x0000000205000988 */ /* 0x0003e40008000006 */
[----:B-1----:R-:W-:Y:S01]  /*1320*/  @P0 PRMT R2, R3, 0x7610, R2 ;  /* 0x0000761003020816 */ /* 0x002fe20000000002 */
[----:B------:R-:W-:Y:S06]  /*1330*/  BRA.U !UP0, `(.L_x_39) ;  /* 0x0000000108347547 */ /* 0x000fec000b800000 */
[----:B------:R-:W1:Y:S01]  /*1340*/  LDS.U8 R3, [R10+0x2] ;  /* 0x000002000a037984 */ /* 0x000e620000000000 */
[----:B------:R-:W-:Y:S01]  /*1350*/  LOP3.LUT R8, R2, 0xffff, RZ, 0xc0, !PT ;  /* 0x0000ffff02087812 */ /* 0x000fe200078ec0ff */
[----:B------:R-:W-:-:S03]  /*1360*/  UISETP.NE.AND UP0, UPT, UR14, 0x2, UPT ;  /* 0x000000020e00788c */ /* 0x000fc6000bf05270 */
[----:B-1----:R-:W-:-:S13]  /*1370*/  ISETP.GT.U32.AND P0, PT, R8, R3, PT ;  /* 0x000000030800720c */ /* 0x002fda0003f04070 */
[----:B------:R-:W-:Y:S04]  /*1380*/  @P0 STS.U8 [R10+0x2], R2 ;  /* 0x000002020a000388 */ /* 0x000fe80000000000 */
[----:B------:R1:W-:Y:S02]  /*1390*/  @P0 STS.U8 [R10+0x1], R3 ;  /* 0x000001030a000388 */ /* 0x0003e40000000000 */
[----:B-1----:R-:W-:Y:S01]  /*13a0*/  @P0 PRMT R3, R2, 0x7610, R3 ;  /* 0x0000761002030816 */ /* 0x002fe20000000003 */
[----:B------:R-:W-:Y:S06]  /*13b0*/  BRA.U !UP0, `(.L_x_39) ;  /* 0x0000000108147547 */ /* 0x000fec000b800000 */
[----:B------:R-:W1:Y:S01]  /*13c0*/  LDS.U8 R7, [R10+0x3] ;  /* 0x000003000a077984 */ /* 0x000e620000000000 */
[----:B------:R-:W-:-:S04]  /*13d0*/  LOP3.LUT R2, R3, 0xffff, RZ, 0xc0, !PT ;  /* 0x0000ffff03027812 */ /* 0x000fc800078ec0ff */
[----:B-1----:R-:W-:-:S13]  /*13e0*/  ISETP.GT.U32.AND P0, PT, R2, R7, PT ;  /* 0x000000070200720c */ /* 0x002fda0003f04070 */
[----:B------:R1:W-:Y:S04]  /*13f0*/  @P0 STS.U8 [R10+0x2], R7 ;  /* 0x000002070a000388 */ /* 0x0003e80000000000 */
[----:B------:R1:W-:Y:S02]  /*1400*/  @P0 STS.U8 [R10+0x3], R3 ;  /* 0x000003030a000388 */ /* 0x0003e40000000000 */
.L_x_39:
[----:B------:R-:W-:Y:S02]  /*1410*/  UIADD3 UR5, UPT, UPT, UR5, 0x1, URZ ;  /* 0x0000000105057890 */ /* 0x000fe4000fffe0ff */
[----:B------:R-:W-:Y:S02]  /*1420*/  UIADD3 UR7, UPT, UPT, UR7, -0x1, URZ ;  /* 0xffffffff07077890 */ /* 0x000fe4000fffe0ff */
[----:B------:R-:W-:-:S09]  /*1430*/  UISETP.NE.AND UP0, UPT, UR5, UR9, UPT ;  /* 0x000000090500728c */ /* 0x000fd2000bf05270 */
[----:B------:R-:W-:Y:S05]  /*1440*/  BRA.U UP0, `(.L_x_42) ;  /* 0xfffffff900ec7547 */ /* 0x000fea000b83ffff */
.L_x_38:
[----:B------:R-:W0:Y:S02]  /*1450*/  LDCU.64 UR6, c[0x0][0x380] ;  /* 0x00007000ff0677ac */ /* 0x000e240008000a00 */
[----:B0-----:R-:W-:-:S04]  /*1460*/  IADD3 R2, P0, PT, R4, UR6, RZ ;  /* 0x0000000604027c10 */ /* 0x001fc8000ff1e0ff */
[----:B-1-3--:R-:W-:-:S05]  /*1470*/  LEA.HI.X.SX32 R3, R4, UR7, 0x1, P0 ;  /* 0x0000000704037c11 */ /* 0x00afca00080f0eff */
[----:B------:R-:W3:Y:S01]  /*1480*/  LDG.E.U8 R0, desc[UR12][R2.64] ;  /* 0x0000000c02007981 */ /* 0x000ee2000c1e1100 */
[----:B------:R-:W-:-:S06]  /*1490*/  ULEA.HI UR5, UR4, UR4, URZ, 0x1 ;  /* 0x0000000404057291 */ /* 0x000fcc000f8f08ff */
[----:B------:R-:W-:-:S05]  /*14a0*/  IMAD.U32 R6, RZ, RZ, UR5 ;  /* 0x00000005ff067e24 */ /* 0x000fca000f8e00ff */
[----:B------:R-:W-:Y:S01]  /*14b0*/  LEA.HI.SX32 R5, R6, R5, 0x1f ;  /* 0x0000000506057211 */ /* 0x000fe200078ffaff */
[----:B------:R-:W0:Y:S04]  /*14c0*/  LDCU UR5, c[0x0][0x39c] ;  /* 0x00007380ff0577ac */ /* 0x000e280008000800 */
[----:B------:R-:W3:Y:S02]  /*14d0*/  LDS.U8 R8, [R5] ;  /* 0x0000000005087984 */ /* 0x000ee40000000000 */
[CC--:B---3--:R-:W-:Y:S02]  /*14e0*/  VIMNMX.U16x2 R6, PT, PT, R0.reuse, R8.reuse, PT ;  /* 0x0000000800067248 */ /* 0x0c8fe40003fe0200 */
[----:B------:R-:W-:-:S03]  /*14f0*/  VIMNMX.U16x2 R3, PT, PT, R0, R8, !PT ;  /* 0x0000000800037248 */ /* 0x000fc60007fe0200 */
[--C-:B------:R-:W-:Y:S01]  /*1500*/  IMAD.MOV R7, RZ, RZ, -R6.reuse ;  /* 0x000000ffff077224 */ /* 0x100fe200078e0a06 */
[----:B------:R-:W-:-:S04]  /*1510*/  PRMT R6, R3, 0x7610, R6 ;  /* 0x0000761003067816 */ /* 0x000fc80000000006 */
[----:B------:R-:W-:-:S05]  /*1520*/  PRMT R7, R7, 0x7710, RZ ;  /* 0x0000771007077816 */ /* 0x000fca00000000ff */
[----:B------:R-:W-:-:S06]  /*1530*/  IMAD.IADD R6, R6, 0x1, R7 ;  /* 0x0000000106067824 */ /* 0x000fcc00078e0207 */
[----:B------:R-:W0:Y:S02]  /*1540*/  I2F.U16 R6, R6 ;  /* 0x0000000600067306 */ /* 0x000e240000101000 */
[----:B0-----:R-:W-:-:S13]  /*1550*/  FSETP.GT.AND P0, PT, R6, UR5, PT ;  /* 0x0000000506007c0b */ /* 0x001fda000bf04000 */
[----:B------:R-:W0:Y:S02]  /*1560*/  @P0 LDC.64 R2, c[0x0][0x388] ;  /* 0x0000e200ff020b82 */ /* 0x000e240000000a00 */
[----:B0-----:R-:W-:-:S04]  /*1570*/  @P0 IADD3 R2, P1, PT, R4, R2, RZ ;  /* 0x0000000204020210 */ /* 0x001fc80007f3e0ff */
[----:B------:R-:W-:-:S05]  /*1580*/  @P0 LEA.HI.X.SX32 R3, R4, R3, 0x1, P1 ;  /* 0x0000000304030211 */ /* 0x000fca00008f0eff */
[----:B------:R0:W-:Y:S01]  /*1590*/  @P0 STG.E.U8 desc[UR12][R2.64], R8 ;  /* 0x0000000802000986 */ /* 0x0001e2000c10110c */
[----:B------:R-:W-:Y:S05]  /*15a0*/  @P0 EXIT ;  /* 0x000000000000094d */ /* 0x000fea0003800000 */
[----:B------:R-:W0:Y:S02]  /*15b0*/  LDCU.64 UR4, c[0x0][0x388] ;  /* 0x00007100ff0477ac */ /* 0x000e240008000a00 */
[----:B0-----:R-:W-:-:S04]  /*15c0*/  IADD3 R2, P0, PT, R4, UR4, RZ ;  /* 0x0000000404027c10 */ /* 0x001fc8000ff1e0ff */
[----:B------:R-:W-:-:S05]  /*15d0*/  LEA.HI.X.SX32 R3, R4, UR5, 0x1, P0 ;  /* 0x0000000504037c11 */ /* 0x000fca00080f0eff */
[----:B------:R-:W-:Y:S01]  /*15e0*/  STG.E.U8 desc[UR12][R2.64], R0 ;  /* 0x0000000002007986 */ /* 0x000fe2000c10110c */
[----:B------:R-:W-:Y:S05]  /*15f0*/  EXIT ;  /* 0x000000000000794d */ /* 0x000fea0003800000 */
.L_x_43:
[----:B------:R-:W-:-:S00]  /*1600*/  BRA `(.L_x_43) ;  /* 0xfffffffc00fc7947 */ /* 0x000fc0000383ffff */
[----:B------:R-:W-:-:S00]  /*1610*/  NOP ;  /* 0x0000000000007918 */ /* 0x000fc00000000000 */
        /* <DEDUP_REMOVED lines=14> */
.L_x_44:


//--------------------- .nv.shared._Z26filtro_mediana_kernel_v1_1PhS_iiif --------------------------
	.section	.nv.shared._Z26filtro_mediana_kernel_v1_1PhS_iiif,"aw",@nobits
	.sectionflags	@""
	.align	16
	.zero		1024


//--------------------- .nv.shared.reserved.0     --------------------------
	.section	.nv.shared.reserved.0,"aw",@nobits
	.weak		__nv_reservedSMEM_offset_0_alias
	.size		__nv_reservedSMEM_offset_0_alias, 0, 64
	.other		__nv_reservedSMEM_offset_0_alias,@"STO_CUDA_RESERVED_SHARED STV_DEFAULT"
__nv_reservedSMEM_offset_0_alias:
	.zero		0
	.zero		64


//--------------------- .nv.constant0._Z26filtro_mediana_kernel_v1_1PhS_iiif --------------------------
	.section	.nv.constant0._Z26filtro_mediana_kernel_v1_1PhS_iiif,"a",@progbits
	.sectionflags	@""
	.align	4
.nv.constant0._Z26filtro_mediana_kernel_v1_1PhS_iiif:
	.zero		928


//--------------------- SYMBOLS --------------------------

	.type		.nv.reservedSmem.offset0,@object
	.size		.nv.reservedSmem.offset0,0x4
	.type		.nv.reservedSmem.cap,@object
	.size		.nv.reservedSmem.cap,0x4
